//
// Generated by NVIDIA NVVM Compiler
//
// Compiler Build ID: CL-36424714
// Cuda compilation tools, release 13.0, V13.0.88
// Based on NVVM 20.0.0
//

.version 9.0
.target sm_100
.address_size 64

	// .globl	_Z22calculateDFTCUDAKernelP6float2S0_m
.global .align 4 .b8 __cudart_i2opi_f[24] = {65, 144, 67, 60, 153, 149, 98, 219, 192, 221, 52, 245, 209, 87, 39, 252, 41, 21, 68, 78, 110, 131, 249, 162};

.visible .entry _Z22calculateDFTCUDAKernelP6float2S0_m(
	.param .u64 .ptr .align 1 _Z22calculateDFTCUDAKernelP6float2S0_m_param_0,
	.param .u64 .ptr .align 1 _Z22calculateDFTCUDAKernelP6float2S0_m_param_1,
	.param .u64 _Z22calculateDFTCUDAKernelP6float2S0_m_param_2
)
{
	.local .align 4 .b8 	__local_depot0[28];
	.reg .b64 	%SP;
	.reg .b64 	%SPL;
	.reg .pred 	%p<12>;
	.reg .b32 	%r<47>;
	.reg .b32 	%f<57>;
	.reg .b64 	%rd<35>;
	.reg .b64 	%fd<9>;

	mov.u64 	%SPL, __local_depot0;
	ld.param.u64 	%rd14, [_Z22calculateDFTCUDAKernelP6float2S0_m_param_0];
	ld.param.u64 	%rd15, [_Z22calculateDFTCUDAKernelP6float2S0_m_param_1];
	ld.param.u64 	%rd16, [_Z22calculateDFTCUDAKernelP6float2S0_m_param_2];
	add.u64 	%rd1, %SPL, 0;
	mov.u32 	%r15, %tid.x;
	cvt.u64.u32 	%rd2, %r15;
	setp.le.u64 	%p1, %rd16, %rd2;
	@%p1 bra 	$L__BB0_11;
	cvt.u32.u64 	%r16, %rd2;
	cvta.to.global.u64 	%rd19, %rd15;
	shl.b64 	%rd20, %rd2, 3;
	add.s64 	%rd3, %rd19, %rd20;
	mov.f32 	%f54, 0f00000000;
	st.global.v2.f32 	[%rd3], {%f54, %f54};
	cvt.rn.f64.u32 	%fd3, %r16;
	mul.f64 	%fd1, %fd3, 0dC01921FB53C8D4F1;
	cvt.rn.f64.u64 	%fd2, %rd16;
	mov.f32 	%f15, 0f3F000000;
	cvt.sat.f32.f32 	%f16, %f15;
	mov.f32 	%f17, 0f4B400001;
	mov.f32 	%f18, 0f437C0000;
	fma.rm.f32 	%f19, %f16, %f18, %f17;
	add.f32 	%f20, %f19, 0fCB40007F;
	sub.f32 	%f21, %f54, %f20;
	add.f32 	%f22, %f21, 0f00000000;
	mov.b32 	%r17, %f19;
	shl.b32 	%r18, %r17, 23;
	mov.b32 	%f23, %r18;
	ex2.approx.ftz.f32 	%f24, %f22;
	mul.f32 	%f1, %f24, %f23;
	cvta.to.global.u64 	%rd4, %rd14;
	mov.b64 	%rd31, 0;
	mov.f32 	%f55, %f54;
$L__BB0_2:
	cvt.u32.u64 	%r19, %rd31;
	shl.b64 	%rd21, %rd31, 3;
	add.s64 	%rd22, %rd4, %rd21;
	ld.global.v2.f32 	{%f5, %f4}, [%rd22];
	cvt.rn.f64.u32 	%fd4, %r19;
	mul.f64 	%fd5, %fd1, %fd4;
	div.rn.f64 	%fd6, %fd5, %fd2;
	cvt.rn.f32.f64 	%f6, %fd6;
	mul.f32 	%f25, %f6, 0f3F22F983;
	cvt.rni.s32.f32 	%r46, %f25;
	cvt.rn.f32.s32 	%f26, %r46;
	fma.rn.f32 	%f27, %f26, 0fBFC90FDA, %f6;
	fma.rn.f32 	%f28, %f26, 0fB3A22168, %f27;
	fma.rn.f32 	%f56, %f26, 0fA7C234C5, %f28;
	abs.f32 	%f8, %f6;
	setp.ltu.f32 	%p2, %f8, 0f47CE4780;
	@%p2 bra 	$L__BB0_10;
	setp.neu.f32 	%p3, %f8, 0f7F800000;
	@%p3 bra 	$L__BB0_5;
	mov.f32 	%f31, 0f00000000;
	mul.rn.f32 	%f56, %f6, %f31;
	mov.b32 	%r46, 0;
	bra.uni 	$L__BB0_10;
$L__BB0_5:
	mov.b32 	%r2, %f6;
	shl.b32 	%r21, %r2, 8;
	or.b32  	%r3, %r21, -2147483648;
	mov.b64 	%rd34, 0;
	mov.b32 	%r43, 0;
	mov.u64 	%rd32, __cudart_i2opi_f;
	mov.u64 	%rd33, %rd1;
$L__BB0_6:
	.pragma "nounroll";
	ld.global.nc.u32 	%r22, [%rd32];
	mad.wide.u32 	%rd25, %r22, %r3, %rd34;
	shr.u64 	%rd34, %rd25, 32;
	st.local.u32 	[%rd33], %rd25;
	add.s32 	%r43, %r43, 1;
	add.s64 	%rd33, %rd33, 4;
	add.s64 	%rd32, %rd32, 4;
	setp.ne.s32 	%p4, %r43, 6;
	@%p4 bra 	$L__BB0_6;
	shr.u32 	%r23, %r2, 23;
	st.local.u32 	[%rd1+24], %rd34;
	and.b32  	%r6, %r23, 31;
	and.b32  	%r24, %r23, 224;
	add.s32 	%r25, %r24, -128;
	shr.u32 	%r26, %r25, 5;
	mul.wide.u32 	%rd26, %r26, 4;
	sub.s64 	%rd12, %rd1, %rd26;
	ld.local.u32 	%r44, [%rd12+24];
	ld.local.u32 	%r45, [%rd12+20];
	setp.eq.s32 	%p5, %r6, 0;
	@%p5 bra 	$L__BB0_9;
	shf.l.wrap.b32 	%r44, %r45, %r44, %r6;
	ld.local.u32 	%r27, [%rd12+16];
	shf.l.wrap.b32 	%r45, %r27, %r45, %r6;
$L__BB0_9:
	shr.u32 	%r28, %r44, 30;
	shf.l.wrap.b32 	%r29, %r45, %r44, 2;
	shl.b32 	%r30, %r45, 2;
	shr.u32 	%r31, %r29, 31;
	add.s32 	%r32, %r31, %r28;
	neg.s32 	%r33, %r32;
	setp.lt.s32 	%p6, %r2, 0;
	selp.b32 	%r46, %r33, %r32, %p6;
	xor.b32  	%r34, %r29, %r2;
	shr.s32 	%r35, %r29, 31;
	xor.b32  	%r36, %r35, %r29;
	xor.b32  	%r37, %r35, %r30;
	cvt.u64.u32 	%rd27, %r36;
	shl.b64 	%rd28, %rd27, 32;
	cvt.u64.u32 	%rd29, %r37;
	or.b64  	%rd30, %rd28, %rd29;
	cvt.rn.f64.s64 	%fd7, %rd30;
	mul.f64 	%fd8, %fd7, 0d3BF921FB54442D19;
	cvt.rn.f32.f64 	%f29, %fd8;
	neg.f32 	%f30, %f29;
	setp.lt.s32 	%p7, %r34, 0;
	selp.f32 	%f56, %f30, %f29, %p7;
$L__BB0_10:
	mul.f32 	%f32, %f56, %f56;
	fma.rn.f32 	%f33, %f32, 0f37CBAC00, 0fBAB607ED;
	fma.rn.f32 	%f34, %f33, %f32, 0f3D2AAABB;
	fma.rn.f32 	%f35, %f34, %f32, 0fBEFFFFFF;
	fma.rn.f32 	%f36, %f35, %f32, 0f3F800000;
	fma.rn.f32 	%f37, %f32, %f56, 0f00000000;
	fma.rn.f32 	%f38, %f32, 0fB94D4153, 0f3C0885E4;
	fma.rn.f32 	%f39, %f38, %f32, 0fBE2AAAA8;
	fma.rn.f32 	%f40, %f39, %f37, %f56;
	and.b32  	%r39, %r46, 1;
	setp.eq.b32 	%p8, %r39, 1;
	selp.f32 	%f41, %f36, %f40, %p8;
	selp.f32 	%f42, %f40, %f36, %p8;
	and.b32  	%r40, %r46, 2;
	setp.eq.s32 	%p9, %r40, 0;
	neg.f32 	%f43, %f41;
	selp.f32 	%f44, %f41, %f43, %p9;
	add.s32 	%r41, %r46, 1;
	and.b32  	%r42, %r41, 2;
	setp.eq.s32 	%p10, %r42, 0;
	neg.f32 	%f45, %f42;
	selp.f32 	%f46, %f42, %f45, %p10;
	mul.f32 	%f47, %f1, %f46;
	mul.f32 	%f48, %f1, %f44;
	mul.f32 	%f49, %f5, %f47;
	mul.f32 	%f50, %f4, %f48;
	sub.f32 	%f51, %f49, %f50;
	mul.f32 	%f52, %f4, %f47;
	fma.rn.f32 	%f53, %f5, %f48, %f52;
	add.f32 	%f55, %f55, %f51;
	add.f32 	%f54, %f54, %f53;
	st.global.v2.f32 	[%rd3], {%f55, %f54};
	add.s64 	%rd31, %rd31, 1;
	setp.gt.u64 	%p11, %rd16, %rd31;
	@%p11 bra 	$L__BB0_2;
$L__BB0_11:
	ret;

}


// ===== COMPILED SASS (sm_100) =====

	.target	sm_100

	.elftype	@"ET_EXEC"


//--------------------- .note.nv.tkinfo           --------------------------
	.section	.note.nv.tkinfo,"",@"SHT_NOTE"
	.sectionflags	@"SHF_NOTE_NV_TKINFO"
	.tkinfo
        /*0018*/ 	.word	0x00000002
        /*0030*/ 	.string	""
        /*0030*/ 	.string	"ptxas"
        /*0030*/ 	.string	"Cuda compilation tools, release 13.0, V13.0.88"
        /*0030*/ 	.string	"Build cuda_13.0.r13.0/compiler.36424714_0"
        /*0030*/ 	.string	"-arch sm_100 -m 64 "



//--------------------- .note.nv.cuinfo           --------------------------
	.section	.note.nv.cuinfo,"",@"SHT_NOTE"
	.sectionflags	@"SHF_NOTE_NV_CUINFO"
        /*0018*/ 	.short	0x0002
        /*001a*/ 	.short	0x0064
        /*001c*/ 	.short	0x0082
	.zero		2


//--------------------- .nv.info                  --------------------------
	.section	.nv.info,"",@"SHT_CUDA_INFO"
	.align	4


	//----- nvinfo : EIATTR_REGCOUNT
	.align		4
        /*0000*/ 	.byte	0x04, 0x2f
        /*0002*/ 	.short	(.L_2 - .L_1)
	.align		4
.L_1:
        /*0004*/ 	.word	index@(_Z22calculateDFTCUDAKernelP6float2S0_m)
        /*0008*/ 	.word	0x0000001f


	//----- nvinfo : EIATTR_FRAME_SIZE
	.align		4
.L_2:
        /*000c*/ 	.byte	0x04, 0x11
        /*000e*/ 	.short	(.L_4 - .L_3)
	.align		4
.L_3:
        /*0010*/ 	.word	index@($__internal_0_$__cuda_sm20_div_rn_f64_full)
        /*0014*/ 	.word	0x00000020


	//----- nvinfo : EIATTR_FRAME_SIZE
	.align		4
.L_4:
        /*0018*/ 	.byte	0x04, 0x11
        /*001a*/ 	.short	(.L_6 - .L_5)
	.align		4
.L_5:
        /*001c*/ 	.word	index@(_Z22calculateDFTCUDAKernelP6float2S0_m)
        /*0020*/ 	.word	0x00000020


	//----- nvinfo : EIATTR_MIN_STACK_SIZE
	.align		4
.L_6:
        /*0024*/ 	.byte	0x04, 0x12
        /*0026*/ 	.short	(.L_8 - .L_7)
	.align		4
.L_7:
        /*0028*/ 	.word	index@(_Z22calculateDFTCUDAKernelP6float2S0_m)
        /*002c*/ 	.word	0x00000020
.L_8:


//--------------------- .nv.compat                --------------------------
	.section	.nv.compat,"",@"SHT_CUDA_COMPAT_INFO"
	.align	4
        /*0000*/ 	.byte	0x02, 0x09, 0x00, 0x00, 0x02, 0x02, 0x01, 0x00, 0x02, 0x05, 0x05, 0x00, 0x03, 0x07, 0x01, 0x01
        /*0010*/ 	.byte	0x02, 0x03, 0x00, 0x00, 0x02, 0x06, 0x01, 0x00, 0x04, 0x0b, 0x08, 0x00, 0x01, 0x00, 0x00, 0x00
        /*0020*/ 	.byte	0x00, 0x00, 0x00, 0x00


//--------------------- .nv.info._Z22calculateDFTCUDAKernelP6float2S0_m --------------------------
	.section	.nv.info._Z22calculateDFTCUDAKernelP6float2S0_m,"",@"SHT_CUDA_INFO"
	.sectionflags	@""
	.align	4


	//----- nvinfo : EIATTR_CUDA_API_VERSION
	.align		4
        /*0000*/ 	.byte	0x04, 0x37
        /*0002*/ 	.short	(.L_10 - .L_9)
.L_9:
        /*0004*/ 	.word	0x00000082


	//----- nvinfo : EIATTR_KPARAM_INFO
	.align		4
.L_10:
        /*0008*/ 	.byte	0x04, 0x17
        /*000a*/ 	.short	(.L_12 - .L_11)
.L_11:
        /*000c*/ 	.word	0x00000000
        /*0010*/ 	.short	0x0002
        /*0012*/ 	.short	0x0010
        /*0014*/ 	.byte	0x00, 0xf0, 0x21, 0x00


	//----- nvinfo : EIATTR_KPARAM_INFO
	.align		4
.L_12:
        /*0018*/ 	.byte	0x04, 0x17
        /*001a*/ 	.short	(.L_14 - .L_13)
.L_13:
        /*001c*/ 	.word	0x00000000
        /*0020*/ 	.short	0x0001
        /*0022*/ 	.short	0x0008
        /*0024*/ 	.byte	0x00, 0xf5, 0x21, 0x00


	//----- nvinfo : EIATTR_KPARAM_INFO
	.align		4
.L_14:
        /*0028*/ 	.byte	0x04, 0x17
        /*002a*/ 	.short	(.L_16 - .L_15)
.L_15:
        /*002c*/ 	.word	0x00000000
        /*0030*/ 	.short	0x0000
        /*0032*/ 	.short	0x0000
        /*0034*/ 	.byte	0x00, 0xf5, 0x21, 0x00


	//----- nvinfo : EIATTR_SPARSE_MMA_MASK
	.align		4
.L_16:
        /*0038*/ 	.byte	0x03, 0x50
        /*003a*/ 	.short	0x0000


	//----- nvinfo : EIATTR_MAXREG_COUNT
	.align		4
        /*003c*/ 	.byte	0x03, 0x1b
        /*003e*/ 	.short	0x00ff


	//----- nvinfo : EIATTR_MERCURY_ISA_VERSION
	.align		4
        /*0040*/ 	.byte	0x03, 0x5f
        /*0042*/ 	.short	0x0101


	//----- nvinfo : EIATTR_VRC_CTA_INIT_COUNT
	.align		4
        /*0044*/ 	.byte	0x02, 0x4a
	.zero		1
	.zero		1


	//----- nvinfo : EIATTR_EXIT_INSTR_OFFSETS
	.align		4
        /*0048*/ 	.byte	0x04, 0x1c
        /*004a*/ 	.short	(.L_18 - .L_17)


	//   ....[0]....
.L_17:
        /*004c*/ 	.word	0x00000060


	//   ....[1]....
        /*0050*/ 	.word	0x000009f0


	//----- nvinfo : EIATTR_CRS_STACK_SIZE
	.align		4
.L_18:
        /*0054*/ 	.byte	0x04, 0x1e
        /*0056*/ 	.short	(.L_20 - .L_19)
.L_19:
        /*0058*/ 	.word	0x00000000


	//----- nvinfo : EIATTR_CBANK_PARAM_SIZE
	.align		4
.L_20:
        /*005c*/ 	.byte	0x03, 0x19
        /*005e*/ 	.short	0x0018


	//----- nvinfo : EIATTR_PARAM_CBANK
	.align		4
        /*0060*/ 	.byte	0x04, 0x0a
        /*0062*/ 	.short	(.L_22 - .L_21)
	.align		4
.L_21:
        /*0064*/ 	.word	index@(.nv.constant0._Z22calculateDFTCUDAKernelP6float2S0_m)
        /*0068*/ 	.short	0x0380
        /*006a*/ 	.short	0x0018


	//----- nvinfo : EIATTR_SW_WAR
	.align		4
.L_22:
        /*006c*/ 	.byte	0x04, 0x36
        /*006e*/ 	.short	(.L_24 - .L_23)
.L_23:
        /*0070*/ 	.word	0x00000008
.L_24:


//--------------------- .nv.callgraph             --------------------------
	.section	.nv.callgraph,"",@"SHT_CUDA_CALLGRAPH"
	.align	4
	.sectionentsize	8
	.align		4
        /*0000*/ 	.word	0x00000000
	.align		4
        /*0004*/ 	.word	0xffffffff
	.align		4
        /*0008*/ 	.word	0x00000000
	.align		4
        /*000c*/ 	.word	0xfffffffe
	.align		4
        /*0010*/ 	.word	0x00000000
	.align		4
        /*0014*/ 	.word	0xfffffffd
	.align		4
        /*0018*/ 	.word	0x00000000
	.align		4
        /*001c*/ 	.word	0xfffffffc


//--------------------- .nv.constant4             --------------------------
	.section	.nv.constant4,"a",@progbits
	.align	8
	.align		8
.nv.constant4:
        /*0000*/ 	.dword	__cudart_i2opi_f


//--------------------- .text._Z22calculateDFTCUDAKernelP6float2S0_m --------------------------
	.section	.text._Z22calculateDFTCUDAKernelP6float2S0_m,"ax",@progbits
	.align	128
        .global         _Z22calculateDFTCUDAKernelP6float2S0_m
        .type           _Z22calculateDFTCUDAKernelP6float2S0_m,@function
        .size           _Z22calculateDFTCUDAKernelP6float2S0_m,(.L_x_12 - _Z22calculateDFTCUDAKernelP6float2S0_m)
        .other          _Z22calculateDFTCUDAKernelP6float2S0_m,@"STO_CUDA_ENTRY STV_DEFAULT"
_Z22calculateDFTCUDAKernelP6float2S0_m:
.text._Z22calculateDFTCUDAKernelP6float2S0_m:
[----:B------:R-:W0:Y:S01]  /*0000*/  LDC R1, c[0x0][0x37c] ;  /* 0x0000df00ff017b82 */ /* 0x000e220000000800 */
[----:B------:R-:W1:Y:S01]  /*0010*/  S2R R8, SR_TID.X ;  /* 0x0000000000087919 */ /* 0x000e620000002100 */
[----:B------:R-:W1:Y:S01]  /*0020*/  LDCU.64 UR4, c[0x0][0x390] ;  /* 0x00007200ff0477ac */ /* 0x000e620008000a00 */
[----:B0-----:R-:W-:Y:S01]  /*0030*/  VIADD R1, R1, 0xffffffe0 ;  /* 0xffffffe001017836 */ /* 0x001fe20000000000 */
[----:B-1----:R-:W-:-:S04]  /*0040*/  ISETP.GE.U32.AND P0, PT, R8, UR4, PT ;  /* 0x0000000408007c0c */ /* 0x002fc8000bf06070 */
[----:B------:R-:W-:-:S13]  /*0050*/  ISETP.GE.U32.AND.EX P0, PT, RZ, UR5, PT, P0 ;  /* 0x00000005ff007c0c */ /* 0x000fda000bf06100 */
[----:B------:R-:W-:Y:S05]  /*0060*/  @P0 EXIT ;  /* 0x000000000000094d */ /* 0x000fea0003800000 */
[----:B------:R-:W0:Y:S01]  /*0070*/  LDCU.64 UR4, c[0x0][0x388] ;  /* 0x00007100ff0477ac */ /* 0x000e220008000a00 */
[----:B------:R-:W-:Y:S01]  /*0080*/  IMAD.MOV.U32 R0, RZ, RZ, 0x3f000000 ;  /* 0x3f000000ff007424 */ /* 0x000fe200078e00ff */
[----:B------:R1:W2:Y:S01]  /*0090*/  I2F.F64.U32 R6, R8 ;  /* 0x0000000800067312 */ /* 0x0002a20000201800 */
[----:B------:R-:W-:Y:S01]  /*00a0*/  IMAD.MOV.U32 R3, RZ, RZ, 0x437c0000 ;  /* 0x437c0000ff037424 */ /* 0x000fe200078e00ff */
[----:B------:R-:W3:Y:S03]  /*00b0*/  LDCU.64 UR8, c[0x0][0x358] ;  /* 0x00006b00ff0877ac */ /* 0x000ee60008000a00 */
[----:B------:R-:W-:Y:S01]  /*00c0*/  FFMA.RM R0, R0, R3, 12582913 ;  /* 0x4b40000100007423 */ /* 0x000fe20000004003 */
[----:B------:R-:W4:Y:S03]  /*00d0*/  LDCU.64 UR6, c[0x0][0x390] ;  /* 0x00007200ff0677ac */ /* 0x000f260008000a00 */
[----:B------:R-:W-:-:S04]  /*00e0*/  FADD R2, R0, -12583039 ;  /* 0xcb40007f00027421 */ /* 0x000fc80000000000 */
[----:B------:R-:W-:Y:S01]  /*00f0*/  FADD R2, RZ, -R2 ;  /* 0x80000002ff027221 */ /* 0x000fe20000000000 */
[----:B0-----:R-:W-:-:S03]  /*0100*/  LEA R4, P0, R8, UR4, 0x3 ;  /* 0x0000000408047c11 */ /* 0x001fc6000f8018ff */
[----:B------:R-:W-:Y:S01]  /*0110*/  FADD R3, RZ, R2 ;  /* 0x00000002ff037221 */ /* 0x000fe20000000000 */
[----:B------:R-:W-:Y:S01]  /*0120*/  IMAD.SHL.U32 R2, R0, 0x800000, RZ ;  /* 0x0080000000027824 */ /* 0x000fe200078e00ff */
[----:B------:R-:W-:Y:S01]  /*0130*/  UMOV UR4, 0x53c8d4f1 ;  /* 0x53c8d4f100047882 */ /* 0x000fe20000000000 */
[----:B------:R-:W-:Y:S01]  /*0140*/  LEA.HI.X R5, R8, UR5, RZ, 0x3, P0 ;  /* 0x0000000508057c11 */ /* 0x000fe200080f1cff */
[----:B------:R-:W-:Y:S01]  /*0150*/  UMOV UR5, 0x401921fb ;  /* 0x401921fb00057882 */ /* 0x000fe20000000000 */
[----:B-1----:R-:W-:Y:S01]  /*0160*/  CS2R R8, SRZ ;  /* 0x0000000000087805 */ /* 0x002fe2000001ff00 */
[----:B------:R-:W0:Y:S01]  /*0170*/  MUFU.EX2 R3, R3 ;  /* 0x0000000300037308 */ /* 0x000e220000000800 */
[----:B--2---:R-:W-:Y:S01]  /*0180*/  DMUL R6, R6, -UR4 ;  /* 0x8000000406067c28 */ /* 0x004fe20008000000 */
[----:B---3--:R1:W-:Y:S06]  /*0190*/  STG.E.64 desc[UR8][R4.64], RZ ;  /* 0x000000ff04007986 */ /* 0x0083ec000c101b08 */
[----:B----4-:R-:W2:Y:S01]  /*01a0*/  I2F.F64.U64 R24, UR6 ;  /* 0x0000000600187d12 */ /* 0x010ea20008301800 */
[----:B------:R-:W-:Y:S01]  /*01b0*/  UMOV UR6, URZ ;  /* 0x000000ff00067c82 */ /* 0x000fe20008000000 */
[----:B------:R-:W-:Y:S01]  /*01c0*/  UMOV UR7, URZ ;  /* 0x000000ff00077c82 */ /* 0x000fe20008000000 */
[----:B01----:R-:W-:-:S07]  /*01d0*/  FMUL R2, R2, R3 ;  /* 0x0000000302027220 */ /* 0x003fce0000400000 */
.L_x_5:
[----:B0-----:R-:W0:Y:S02]  /*01e0*/  LDCU.64 UR4, c[0x0][0x380] ;  /* 0x00007000ff0477ac */ /* 0x001e240008000a00 */
[----:B0-----:R-:W-:-:S04]  /*01f0*/  ULEA UR4, UP0, UR6, UR4, 0x3 ;  /* 0x0000000406047291 */ /* 0x001fc8000f8018ff */
[----:B------:R-:W-:Y:S02]  /*0200*/  ULEA.HI.X UR5, UR6, UR5, UR7, 0x3, UP0 ;  /* 0x0000000506057291 */ /* 0x000fe400080f1c07 */
[----:B------:R-:W-:-:S04]  /*0210*/  IMAD.U32 R10, RZ, RZ, UR4 ;  /* 0x00000004ff0a7e24 */ /* 0x000fc8000f8e00ff */
[----:B------:R-:W-:-:S06]  /*0220*/  IMAD.U32 R11, RZ, RZ, UR5 ;  /* 0x00000005ff0b7e24 */ /* 0x000fcc000f8e00ff */
[----:B------:R-:W5:Y:S01]  /*0230*/  LDG.E.64 R10, desc[UR8][R10.64] ;  /* 0x000000080a0a7981 */ /* 0x000f62000c1e1b00 */
[----:B--2---:R-:W0:Y:S01]  /*0240*/  MUFU.RCP64H R13, R25 ;  /* 0x00000019000d7308 */ /* 0x004e220000001800 */
[----:B------:R-:W-:Y:S01]  /*0250*/  IMAD.MOV.U32 R12, RZ, RZ, 0x1 ;  /* 0x00000001ff0c7424 */ /* 0x000fe200078e00ff */
[----:B------:R-:W-:Y:S05]  /*0260*/  BSSY.RECONVERGENT B0, `(.L_x_0) ;  /* 0x0000013000007945 */ /* 0x000fea0003800200 */
[----:B0-----:R-:W-:-:S08]  /*0270*/  DFMA R14, -R24, R12, 1 ;  /* 0x3ff00000180e742b */ /* 0x001fd0000000010c */
[----:B------:R-:W-:Y:S02]  /*0280*/  DFMA R16, R14, R14, R14 ;  /* 0x0000000e0e10722b */ /* 0x000fe4000000000e */
[----:B------:R-:W0:Y:S06]  /*0290*/  I2F.F64.U32 R14, UR6 ;  /* 0x00000006000e7d12 */ /* 0x000e2c0008201800 */
[----:B------:R-:W-:-:S08]  /*02a0*/  DFMA R16, R12, R16, R12 ;  /* 0x000000100c10722b */ /* 0x000fd0000000000c */
[----:B------:R-:W-:Y:S02]  /*02b0*/  DFMA R12, -R24, R16, 1 ;  /* 0x3ff00000180c742b */ /* 0x000fe40000000110 */
[----:B0-----:R-:W-:-:S06]  /*02c0*/  DMUL R14, R6, R14 ;  /* 0x0000000e060e7228 */ /* 0x001fcc0000000000 */
[----:B------:R-:W-:-:S04]  /*02d0*/  DFMA R12, R16, R12, R16 ;  /* 0x0000000c100c722b */ /* 0x000fc80000000010 */
[----:B------:R-:W-:-:S04]  /*02e0*/  FSETP.GEU.AND P1, PT, |R15|, 6.5827683646048100446e-37, PT ;  /* 0x036000000f00780b */ /* 0x000fc80003f2e200 */
[----:B------:R-:W-:-:S08]  /*02f0*/  DMUL R16, R14, R12 ;  /* 0x0000000c0e107228 */ /* 0x000fd00000000000 */
[----:B------:R-:W-:-:S08]  /*0300*/  DFMA R18, -R24, R16, R14 ;  /* 0x000000101812722b */ /* 0x000fd0000000010e */
[----:B------:R-:W-:-:S10]  /*0310*/  DFMA R12, R12, R18, R16 ;  /* 0x000000120c0c722b */ /* 0x000fd40000000010 */
[----:B------:R-:W-:-:S05]  /*0320*/  FFMA R0, RZ, R25, R13 ;  /* 0x00000019ff007223 */ /* 0x000fca000000000d */
[----:B------:R-:W-:-:S13]  /*0330*/  FSETP.GT.AND P0, PT, |R0|, 1.469367938527859385e-39, PT ;  /* 0x001000000000780b */ /* 0x000fda0003f04200 */
[----:B------:R-:W-:Y:S05]  /*0340*/  @P0 BRA P1, `(.L_x_1) ;  /* 0x0000000000100947 */ /* 0x000fea0000800000 */
[----:B------:R-:W-:-:S07]  /*0350*/  MOV R0, 0x370 ;  /* 0x0000037000007802 */ /* 0x000fce0000000f00 */
[----:B-----5:R-:W-:Y:S05]  /*0360*/  CALL.REL.NOINC `($__internal_0_$__cuda_sm20_div_rn_f64_full) ;  /* 0x0000000400a47944 */ /* 0x020fea0003c00000 */
[----:B------:R-:W-:Y:S02]  /*0370*/  IMAD.MOV.U32 R12, RZ, RZ, R18 ;  /* 0x000000ffff0c7224 */ /* 0x000fe400078e0012 */
[----:B------:R-:W-:-:S07]  /*0380*/  IMAD.MOV.U32 R13, RZ, RZ, R19 ;  /* 0x000000ffff0d7224 */ /* 0x000fce00078e0013 */
.L_x_1:
[----:B------:R-:W-:Y:S05]  /*0390*/  BSYNC.RECONVERGENT B0 ;  /* 0x0000000000007941 */ /* 0x000fea0003800200 */
.L_x_0:
[----:B------:R-:W0:Y:S01]  /*03a0*/  F2F.F32.F64 R15, R12 ;  /* 0x0000000c000f7310 */ /* 0x000e220000301000 */
[----:B------:R-:W-:Y:S01]  /*03b0*/  BSSY.RECONVERGENT B0, `(.L_x_2) ;  /* 0x0000040000007945 */ /* 0x000fe20003800200 */
[C---:B0-----:R-:W-:Y:S01]  /*03c0*/  FMUL R3, R15.reuse, 0.63661974668502807617 ;  /* 0x3f22f9830f037820 */ /* 0x041fe20000400000 */
[----:B------:R-:W-:-:S05]  /*03d0*/  FSETP.GE.AND P0, PT, |R15|, 105615, PT ;  /* 0x47ce47800f00780b */ /* 0x000fca0003f06200 */
[----:B------:R-:W0:Y:S02]  /*03e0*/  F2I.NTZ R3, R3 ;  /* 0x0000000300037305 */ /* 0x000e240000203100 */
[----:B0-----:R-:W-:-:S05]  /*03f0*/  I2FP.F32.S32 R0, R3 ;  /* 0x0000000300007245 */ /* 0x001fca0000201400 */
[----:B------:R-:W-:-:S04]  /*0400*/  FFMA R17, R0, -1.5707962512969970703, R15 ;  /* 0xbfc90fda00117823 */ /* 0x000fc8000000000f */
[----:B------:R-:W-:-:S04]  /*0410*/  FFMA R17, R0, -7.5497894158615963534e-08, R17 ;  /* 0xb3a2216800117823 */ /* 0x000fc80000000011 */
[----:B------:R-:W-:Y:S01]  /*0420*/  FFMA R0, R0, -5.3903029534742383927e-15, R17 ;  /* 0xa7c234c500007823 */ /* 0x000fe20000000011 */
[----:B------:R-:W-:Y:S06]  /*0430*/  @!P0 BRA `(.L_x_3) ;  /* 0x0000000000dc8947 */ /* 0x000fec0003800000 */
[----:B------:R-:W-:-:S13]  /*0440*/  FSETP.NEU.AND P0, PT, |R15|, +INF , PT ;  /* 0x7f8000000f00780b */ /* 0x000fda0003f0d200 */
[----:B------:R-:W-:Y:S01]  /*0450*/  @!P0 FMUL R0, RZ, R15 ;  /* 0x0000000fff008220 */ /* 0x000fe20000400000 */
[----:B------:R-:W-:Y:S01]  /*0460*/  @!P0 IMAD.MOV.U32 R3, RZ, RZ, RZ ;  /* 0x000000ffff038224 */ /* 0x000fe200078e00ff */
[----:B------:R-:W-:Y:S06]  /*0470*/  @!P0 BRA `(.L_x_3) ;  /* 0x0000000000cc8947 */ /* 0x000fec0003800000 */
[----:B------:R-:W-:Y:S01]  /*0480*/  IMAD.SHL.U32 R3, R15, 0x100, RZ ;  /* 0x000001000f037824 */ /* 0x000fe200078e00ff */
[----:B------:R-:W0:Y:S01]  /*0490*/  LDCU.64 UR10, c[0x4][URZ] ;  /* 0x01000000ff0a77ac */ /* 0x000e220008000a00 */
[----:B------:R-:W-:Y:S02]  /*04a0*/  IMAD.MOV.U32 R14, RZ, RZ, RZ ;  /* 0x000000ffff0e7224 */ /* 0x000fe400078e00ff */
[----:B------:R-:W-:Y:S01]  /*04b0*/  IMAD.MOV.U32 R0, RZ, RZ, R1 ;  /* 0x000000ffff007224 */ /* 0x000fe200078e0001 */
[----:B------:R-:W-:Y:S01]  /*04c0*/  LOP3.LUT R19, R3, 0x80000000, RZ, 0xfc, !PT ;  /* 0x8000000003137812 */ /* 0x000fe200078efcff */
[----:B------:R-:W-:Y:S01]  /*04d0*/  UMOV UR5, URZ ;  /* 0x000000ff00057c82 */ /* 0x000fe20008000000 */
[----:B------:R-:W-:-:S05]  /*04e0*/  UMOV UR4, URZ ;  /* 0x000000ff00047c82 */ /* 0x000fca0008000000 */
.L_x_4:
[----:B0-----:R-:W-:Y:S02]  /*04f0*/  IMAD.U32 R16, RZ, RZ, UR10 ;  /* 0x0000000aff107e24 */ /* 0x001fe4000f8e00ff */
[----:B------:R-:W-:-:S05]  /*0500*/  IMAD.U32 R17, RZ, RZ, UR11 ;  /* 0x0000000bff117e24 */ /* 0x000fca000f8e00ff */
[----:B------:R-:W2:Y:S01]  /*0510*/  LDG.E.CONSTANT R12, desc[UR8][R16.64] ;  /* 0x00000008100c7981 */ /* 0x000ea2000c1e9900 */
[----:B------:R-:W-:Y:S02]  /*0520*/  UIADD3 UR10, UP0, UPT, UR10, 0x4, URZ ;  /* 0x000000040a0a7890 */ /* 0x000fe4000ff1e0ff */
[----:B------:R-:W-:Y:S02]  /*0530*/  UIADD3 UR4, UPT, UPT, UR4, 0x1, URZ ;  /* 0x0000000104047890 */ /* 0x000fe4000fffe0ff */
[----:B------:R-:W-:Y:S02]  /*0540*/  UIADD3.X UR11, UPT, UPT, URZ, UR11, URZ, UP0, !UPT ;  /* 0x0000000bff0b7290 */ /* 0x000fe400087fe4ff */
[----:B------:R-:W-:Y:S01]  /*0550*/  UISETP.NE.AND UP0, UPT, UR4, 0x6, UPT ;  /* 0x000000060400788c */ /* 0x000fe2000bf05270 */
[----:B--2---:R-:W-:-:S03]  /*0560*/  IMAD.WIDE.U32 R12, R12, R19, RZ ;  /* 0x000000130c0c7225 */ /* 0x004fc600078e00ff */
[----:B------:R-:W-:-:S04]  /*0570*/  IADD3 R3, P0, PT, R12, R14, RZ ;  /* 0x0000000e0c037210 */ /* 0x000fc80007f1e0ff */
[----:B------:R-:W-:Y:S01]  /*0580*/  IADD3.X R14, PT, PT, R13, UR5, RZ, P0, !PT ;  /* 0x000000050d0e7c10 */ /* 0x000fe200087fe4ff */
[----:B------:R0:W-:Y:S02]  /*0590*/  STL [R0], R3 ;  /* 0x0000000300007387 */ /* 0x0001e40000100800 */
[----:B0-----:R-:W-:Y:S01]  /*05a0*/  VIADD R0, R0, 0x4 ;  /* 0x0000000400007836 */ /* 0x001fe20000000000 */
[----:B------:R-:W-:Y:S06]  /*05b0*/  BRA.U UP0, `(.L_x_4) ;  /* 0xfffffffd00cc7547 */ /* 0x000fec000b83ffff */
[----:B------:R-:W-:Y:S01]  /*05c0*/  SHF.R.U32.HI R13, RZ, 0x17, R15 ;  /* 0x00000017ff0d7819 */ /* 0x000fe2000001160f */
[----:B------:R0:W-:Y:S03]  /*05d0*/  STL [R1+0x18], R14 ;  /* 0x0000180e01007387 */ /* 0x0001e60000100800 */
[C---:B------:R-:W-:Y:S02]  /*05e0*/  LOP3.LUT R0, R13.reuse, 0xe0, RZ, 0xc0, !PT ;  /* 0x000000e00d007812 */ /* 0x040fe400078ec0ff */
[----:B------:R-:W-:-:S03]  /*05f0*/  LOP3.LUT P0, RZ, R13, 0x1f, RZ, 0xc0, !PT ;  /* 0x0000001f0dff7812 */ /* 0x000fc6000780c0ff */
[----:B------:R-:W-:-:S05]  /*0600*/  VIADD R0, R0, 0xffffff80 ;  /* 0xffffff8000007836 */ /* 0x000fca0000000000 */
[----:B------:R-:W-:-:S05]  /*0610*/  SHF.R.U32.HI R0, RZ, 0x5, R0 ;  /* 0x00000005ff007819 */ /* 0x000fca0000011600 */
[----:B------:R-:W-:-:S05]  /*0620*/  IMAD R18, R0, -0x4, R1 ;  /* 0xfffffffc00127824 */ /* 0x000fca00078e0201 */
[----:B------:R-:W2:Y:S04]  /*0630*/  LDL R0, [R18+0x18] ;  /* 0x0000180012007983 */ /* 0x000ea80000100800 */
[----:B------:R-:W2:Y:S04]  /*0640*/  LDL R3, [R18+0x14] ;  /* 0x0000140012037983 */ /* 0x000ea80000100800 */
[----:B------:R-:W3:Y:S01]  /*0650*/  @P0 LDL R12, [R18+0x10] ;  /* 0x00001000120c0983 */ /* 0x000ee20000100800 */
[----:B------:R-:W-:Y:S01]  /*0660*/  LOP3.LUT R13, R13, 0x1f, RZ, 0xc0, !PT ;  /* 0x0000001f0d0d7812 */ /* 0x000fe200078ec0ff */
[----:B------:R-:W-:Y:S01]  /*0670*/  UMOV UR4, 0x54442d19 ;  /* 0x54442d1900047882 */ /* 0x000fe20000000000 */
[----:B------:R-:W-:-:S02]  /*0680*/  UMOV UR5, 0x3bf921fb ;  /* 0x3bf921fb00057882 */ /* 0x000fc40000000000 */
[-C--:B--2---:R-:W-:Y:S02]  /*0690*/  @P0 SHF.L.W.U32.HI R0, R3, R13.reuse, R0 ;  /* 0x0000000d03000219 */ /* 0x084fe40000010e00 */
[----:B---3--:R-:W-:Y:S02]  /*06a0*/  @P0 SHF.L.W.U32.HI R3, R12, R13, R3 ;  /* 0x0000000d0c030219 */ /* 0x008fe40000010e03 */
[----:B------:R-:W-:Y:S02]  /*06b0*/  ISETP.GE.AND P0, PT, R15, RZ, PT ;  /* 0x000000ff0f00720c */ /* 0x000fe40003f06270 */
[C---:B------:R-:W-:Y:S01]  /*06c0*/  SHF.L.W.U32.HI R12, R3.reuse, 0x2, R0 ;  /* 0x00000002030c7819 */ /* 0x040fe20000010e00 */
[----:B------:R-:W-:-:S03]  /*06d0*/  IMAD.SHL.U32 R3, R3, 0x4, RZ ;  /* 0x0000000403037824 */ /* 0x000fc600078e00ff */
[----:B------:R-:W-:Y:S02]  /*06e0*/  SHF.R.S32.HI R13, RZ, 0x1f, R12 ;  /* 0x0000001fff0d7819 */ /* 0x000fe4000001140c */
[----:B------:R-:W-:Y:S02]  /*06f0*/  LOP3.LUT R15, R12, R15, RZ, 0x3c, !PT ;  /* 0x0000000f0c0f7212 */ /* 0x000fe400078e3cff */
[C---:B------:R-:W-:Y:S02]  /*0700*/  LOP3.LUT R16, R13.reuse, R3, RZ, 0x3c, !PT ;  /* 0x000000030d107212 */ /* 0x040fe400078e3cff */
[----:B------:R-:W-:Y:S02]  /*0710*/  LOP3.LUT R17, R13, R12, RZ, 0x3c, !PT ;  /* 0x0000000c0d117212 */ /* 0x000fe400078e3cff */
[----:B------:R-:W-:Y:S02]  /*0720*/  SHF.R.U32.HI R3, RZ, 0x1e, R0 ;  /* 0x0000001eff037819 */ /* 0x000fe40000011600 */
[----:B------:R-:W-:-:S02]  /*0730*/  ISETP.GE.AND P1, PT, R15, RZ, PT ;  /* 0x000000ff0f00720c */ /* 0x000fc40003f26270 */
[----:B------:R-:W1:Y:S01]  /*0740*/  I2F.F64.S64 R16, R16 ;  /* 0x0000001000107312 */ /* 0x000e620000301c00 */
[----:B------:R-:W-:-:S05]  /*0750*/  LEA.HI R3, R12, R3, RZ, 0x1 ;  /* 0x000000030c037211 */ /* 0x000fca00078f08ff */
[----:B------:R-:W-:-:S04]  /*0760*/  IMAD.MOV R0, RZ, RZ, -R3 ;  /* 0x000000ffff007224 */ /* 0x000fc800078e0a03 */
[----:B------:R-:W-:Y:S01]  /*0770*/  @!P0 IMAD.MOV.U32 R3, RZ, RZ, R0 ;  /* 0x000000ffff038224 */ /* 0x000fe200078e0000 */
[----:B-1----:R-:W-:-:S10]  /*0780*/  DMUL R18, R16, UR4 ;  /* 0x0000000410127c28 */ /* 0x002fd40008000000 */
[----:B------:R-:W1:Y:S02]  /*0790*/  F2F.F32.F64 R18, R18 ;  /* 0x0000001200127310 */ /* 0x000e640000301000 */
[----:B01----:R-:W-:-:S07]  /*07a0*/  FSEL R0, -R18, R18, !P1 ;  /* 0x0000001212007208 */ /* 0x003fce0004800100 */
.L_x_3:
[----:B------:R-:W-:Y:S05]  /*07b0*/  BSYNC.RECONVERGENT B0 ;  /* 0x0000000000007941 */ /* 0x000fea0003800200 */
.L_x_2:
[----:B------:R-:W-:Y:S02]  /*07c0*/  IMAD.MOV.U32 R12, RZ, RZ, 0x37cbac00 ;  /* 0x37cbac00ff0c7424 */ /* 0x000fe400078e00ff */
[----:B------:R-:W-:Y:S01]  /*07d0*/  FMUL R13, R0, R0 ;  /* 0x00000000000d7220 */ /* 0x000fe20000400000 */
[----:B------:R-:W-:Y:S01]  /*07e0*/  IMAD.MOV.U32 R14, RZ, RZ, 0x394d4153 ;  /* 0x394d4153ff0e7424 */ /* 0x000fe200078e00ff */
[----:B------:R-:W-:Y:S01]  /*07f0*/  LOP3.LUT R16, R3, 0x1, RZ, 0xc0, !PT ;  /* 0x0000000103107812 */ /* 0x000fe200078ec0ff */
[----:B------:R-:W0:Y:S01]  /*0800*/  LDCU.64 UR4, c[0x0][0x390] ;  /* 0x00007200ff0477ac */ /* 0x000e220008000a00 */
[C---:B------:R-:W-:Y:S01]  /*0810*/  FFMA R12, R13.reuse, R12, -0.0013887860113754868507 ;  /* 0xbab607ed0d0c7423 */ /* 0x040fe2000000000c */
[C---:B------:R-:W-:Y:S01]  /*0820*/  FFMA R14, R13.reuse, -R14, 0.0083327032625675201416 ;  /* 0x3c0885e40d0e7423 */ /* 0x040fe2000000080e */
[C---:B------:R-:W-:Y:S01]  /*0830*/  FFMA R15, R13.reuse, R0, RZ ;  /* 0x000000000d0f7223 */ /* 0x040fe200000000ff */
[----:B------:R-:W-:Y:S01]  /*0840*/  ISETP.NE.U32.AND P0, PT, R16, 0x1, PT ;  /* 0x000000011000780c */ /* 0x000fe20003f05070 */
[C---:B------:R-:W-:Y:S01]  /*0850*/  FFMA R12, R13.reuse, R12, 0.041666727513074874878 ;  /* 0x3d2aaabb0d0c7423 */ /* 0x040fe2000000000c */
[----:B------:R-:W-:Y:S01]  /*0860*/  FFMA R14, R13, R14, -0.16666662693023681641 ;  /* 0xbe2aaaa80d0e7423 */ /* 0x000fe2000000000e */
[----:B------:R-:W-:Y:S01]  /*0870*/  LOP3.LUT P1, RZ, R3, 0x2, RZ, 0xc0, !PT ;  /* 0x0000000203ff7812 */ /* 0x000fe2000782c0ff */
[----:B------:R-:W-:Y:S01]  /*0880*/  UIADD3 UR6, UP0, UPT, UR6, 0x1, URZ ;  /* 0x0000000106067890 */ /* 0x000fe2000ff1e0ff */
[----:B------:R-:W-:Y:S01]  /*0890*/  FFMA R12, R13, R12, -0.4999999701976776123 ;  /* 0xbeffffff0d0c7423 */ /* 0x000fe2000000000c */
[----:B------:R-:W-:Y:S01]  /*08a0*/  FFMA R15, R15, R14, R0 ;  /* 0x0000000e0f0f7223 */ /* 0x000fe20000000000 */
[----:B------:R-:W-:Y:S01]  /*08b0*/  VIADD R0, R3, 0x1 ;  /* 0x0000000103007836 */ /* 0x000fe20000000000 */
[----:B------:R-:W-:Y:S01]  /*08c0*/  UIADD3.X UR7, UPT, UPT, URZ, UR7, URZ, UP0, !UPT ;  /* 0x00000007ff077290 */ /* 0x000fe200087fe4ff */
[----:B------:R-:W-:-:S03]  /*08d0*/  FFMA R12, R13, R12, 1 ;  /* 0x3f8000000d0c7423 */ /* 0x000fc6000000000c */
[----:B------:R-:W-:Y:S02]  /*08e0*/  LOP3.LUT P2, RZ, R0, 0x2, RZ, 0xc0, !PT ;  /* 0x0000000200ff7812 */ /* 0x000fe4000784c0ff */
[----:B------:R-:W-:Y:S01]  /*08f0*/  FSEL R0, R12, R15, !P0 ;  /* 0x0000000f0c007208 */ /* 0x000fe20004000000 */
[----:B0-----:R-:W-:Y:S01]  /*0900*/  UISETP.GE.U32.AND UP0, UPT, UR6, UR4, UPT ;  /* 0x000000040600728c */ /* 0x001fe2000bf06070 */
[----:B------:R-:W-:Y:S02]  /*0910*/  FSEL R12, R15, R12, !P0 ;  /* 0x0000000c0f0c7208 */ /* 0x000fe40004000000 */
[----:B------:R-:W-:Y:S01]  /*0920*/  FSEL R3, R0, -R0, !P1 ;  /* 0x8000000000037208 */ /* 0x000fe20004800000 */
[----:B------:R-:W-:Y:S01]  /*0930*/  UISETP.GE.U32.AND.EX UP0, UPT, UR7, UR5, UPT, UP0 ;  /* 0x000000050700728c */ /* 0x000fe2000bf06100 */
[----:B------:R-:W-:-:S03]  /*0940*/  FSEL R13, R12, -R12, !P2 ;  /* 0x8000000c0c0d7208 */ /* 0x000fc60005000000 */
[C---:B------:R-:W-:Y:S02]  /*0950*/  FMUL R3, R2.reuse, R3 ;  /* 0x0000000302037220 */ /* 0x040fe40000400000 */
[----:B------:R-:W-:Y:S02]  /*0960*/  FMUL R13, R2, R13 ;  /* 0x0000000d020d7220 */ /* 0x000fe40000400000 */
[C---:B-----5:R-:W-:Y:S02]  /*0970*/  FMUL R15, R11.reuse, R3 ;  /* 0x000000030b0f7220 */ /* 0x060fe40000400000 */
[-C--:B------:R-:W-:Y:S02]  /*0980*/  FMUL R0, R11, R13.reuse ;  /* 0x0000000d0b007220 */ /* 0x080fe40000400000 */
[C---:B------:R-:W-:Y:S02]  /*0990*/  FFMA R15, R10.reuse, R13, -R15 ;  /* 0x0000000d0a0f7223 */ /* 0x040fe4000000080f */
[----:B------:R-:W-:-:S02]  /*09a0*/  FFMA R0, R10, R3, R0 ;  /* 0x000000030a007223 */ /* 0x000fc40000000000 */
[----:B------:R-:W-:Y:S02]  /*09b0*/  FADD R8, R15, R8 ;  /* 0x000000080f087221 */ /* 0x000fe40000000000 */
[----:B------:R-:W-:-:S05]  /*09c0*/  FADD R9, R0, R9 ;  /* 0x0000000900097221 */ /* 0x000fca0000000000 */
[----:B------:R0:W-:Y:S01]  /*09d0*/  STG.E.64 desc[UR8][R4.64], R8 ;  /* 0x0000000804007986 */ /* 0x0001e2000c101b08 */
[----:B------:R-:W-:Y:S05]  /*09e0*/  BRA.U !UP0, `(.L_x_5) ;  /* 0xfffffff508fc7547 */ /* 0x000fea000b83ffff */
[----:B------:R-:W-:Y:S05]  /*09f0*/  EXIT ;  /* 0x000000000000794d */ /* 0x000fea0003800000 */
        .weak           $__internal_0_$__cuda_sm20_div_rn_f64_full
        .type           $__internal_0_$__cuda_sm20_div_rn_f64_full,@function
        .size           $__internal_0_$__cuda_sm20_div_rn_f64_full,(.L_x_12 - $__internal_0_$__cuda_sm20_div_rn_f64_full)
$__internal_0_$__cuda_sm20_div_rn_f64_full:
[----:B------:R-:W-:Y:S01]  /*0a00*/  IMAD.MOV.U32 R13, RZ, RZ, R15 ;  /* 0x000000ffff0d7224 */ /* 0x000fe200078e000f */
[C---:B------:R-:W-:Y:S01]  /*0a10*/  FSETP.GEU.AND P0, PT, |R25|.reuse, 1.469367938527859385e-39, PT ;  /* 0x001000001900780b */ /* 0x040fe20003f0e200 */
[----:B------:R-:W-:Y:S01]  /*0a20*/  IMAD.MOV.U32 R12, RZ, RZ, R14 ;  /* 0x000000ffff0c7224 */ /* 0x000fe200078e000e */
[----:B------:R-:W-:Y:S01]  /*0a30*/  LOP3.LUT R14, R25, 0x800fffff, RZ, 0xc0, !PT ;  /* 0x800fffff190e7812 */ /* 0x000fe200078ec0ff */
[----:B------:R-:W-:Y:S01]  /*0a40*/  IMAD.MOV.U32 R26, RZ, RZ, 0x1ca00000 ;  /* 0x1ca00000ff1a7424 */ /* 0x000fe200078e00ff */
[C---:B------:R-:W-:Y:S01]  /*0a50*/  FSETP.GEU.AND P2, PT, |R13|.reuse, 1.469367938527859385e-39, PT ;  /* 0x001000000d00780b */ /* 0x040fe20003f4e200 */
[----:B------:R-:W-:Y:S01]  /*0a60*/  IMAD.MOV.U32 R18, RZ, RZ, 0x1 ;  /* 0x00000001ff127424 */ /* 0x000fe200078e00ff */
[----:B------:R-:W-:Y:S01]  /*0a70*/  LOP3.LUT R15, R14, 0x3ff00000, RZ, 0xfc, !PT ;  /* 0x3ff000000e0f7812 */ /* 0x000fe200078efcff */
[----:B------:R-:W-:Y:S01]  /*0a80*/  IMAD.MOV.U32 R14, RZ, RZ, R24 ;  /* 0x000000ffff0e7224 */ /* 0x000fe200078e0018 */
[----:B------:R-:W-:Y:S01]  /*0a90*/  LOP3.LUT R3, R13, 0x7ff00000, RZ, 0xc0, !PT ;  /* 0x7ff000000d037812 */ /* 0x000fe200078ec0ff */
[----:B------:R-:W-:Y:S01]  /*0aa0*/  BSSY.RECONVERGENT B1, `(.L_x_6) ;  /* 0x000004f000017945 */ /* 0x000fe20003800200 */
[----:B------:R-:W-:-:S03]  /*0ab0*/  LOP3.LUT R28, R25, 0x7ff00000, RZ, 0xc0, !PT ;  /* 0x7ff00000191c7812 */ /* 0x000fc600078ec0ff */
[----:B------:R-:W-:Y:S01]  /*0ac0*/  @!P0 DMUL R14, R24, 8.98846567431157953865e+307 ;  /* 0x7fe00000180e8828 */ /* 0x000fe20000000000 */
[----:B------:R-:W-:-:S03]  /*0ad0*/  ISETP.GE.U32.AND P1, PT, R3, R28, PT ;  /* 0x0000001c0300720c */ /* 0x000fc60003f26070 */
[----:B------:R-:W-:Y:S01]  /*0ae0*/  @!P2 LOP3.LUT R16, R25, 0x7ff00000, RZ, 0xc0, !PT ;  /* 0x7ff000001910a812 */ /* 0x000fe200078ec0ff */
[----:B------:R-:W-:Y:S01]  /*0af0*/  @!P2 IMAD.MOV.U32 R20, RZ, RZ, RZ ;  /* 0x000000ffff14a224 */ /* 0x000fe200078e00ff */
[----:B------:R-:W0:Y:S01]  /*0b00*/  MUFU.RCP64H R19, R15 ;  /* 0x0000000f00137308 */ /* 0x000e220000001800 */
[C---:B------:R-:W-:Y:S02]  /*0b10*/  SEL R17, R26.reuse, 0x63400000, !P1 ;  /* 0x634000001a117807 */ /* 0x040fe40004800000 */
[----:B------:R-:W-:Y:S01]  /*0b20*/  @!P2 ISETP.GE.U32.AND P3, PT, R3, R16, PT ;  /* 0x000000100300a20c */ /* 0x000fe20003f66070 */
[----:B------:R-:W-:Y:S01]  /*0b30*/  IMAD.MOV.U32 R16, RZ, RZ, R12 ;  /* 0x000000ffff107224 */ /* 0x000fe200078e000c */
[----:B------:R-:W-:Y:S02]  /*0b40*/  LOP3.LUT R17, R17, 0x800fffff, R13, 0xf8, !PT ;  /* 0x800fffff11117812 */ /* 0x000fe400078ef80d */
[----:B------:R-:W-:Y:S02]  /*0b50*/  @!P2 SEL R21, R26, 0x63400000, !P3 ;  /* 0x634000001a15a807 */ /* 0x000fe40005800000 */
[----:B------:R-:W-:-:S02]  /*0b60*/  @!P0 LOP3.LUT R28, R15, 0x7ff00000, RZ, 0xc0, !PT ;  /* 0x7ff000000f1c8812 */ /* 0x000fc400078ec0ff */
[----:B------:R-:W-:-:S04]  /*0b70*/  @!P2 LOP3.LUT R21, R21, 0x80000000, R13, 0xf8, !PT ;  /* 0x800000001515a812 */ /* 0x000fc800078ef80d */
[----:B------:R-:W-:-:S06]  /*0b80*/  @!P2 LOP3.LUT R21, R21, 0x100000, RZ, 0xfc, !PT ;  /* 0x001000001515a812 */ /* 0x000fcc00078efcff */
[----:B------:R-:W-:Y:S02]  /*0b90*/  @!P2 DFMA R16, R16, 2, -R20 ;  /* 0x400000001010a82b */ /* 0x000fe40000000814 */
[----:B0-----:R-:W-:-:S08]  /*0ba0*/  DFMA R20, R18, -R14, 1 ;  /* 0x3ff000001214742b */ /* 0x001fd0000000080e */
[----:B------:R-:W-:-:S08]  /*0bb0*/  DFMA R20, R20, R20, R20 ;  /* 0x000000141414722b */ /* 0x000fd00000000014 */
[----:B------:R-:W-:-:S08]  /*0bc0*/  DFMA R20, R18, R20, R18 ;  /* 0x000000141214722b */ /* 0x000fd00000000012 */
[----:B------:R-:W-:-:S08]  /*0bd0*/  DFMA R18, R20, -R14, 1 ;  /* 0x3ff000001412742b */ /* 0x000fd0000000080e */
[----:B------:R-:W-:-:S08]  /*0be0*/  DFMA R18, R20, R18, R20 ;  /* 0x000000121412722b */ /* 0x000fd00000000014 */
[----:B------:R-:W-:-:S08]  /*0bf0*/  DMUL R20, R18, R16 ;  /* 0x0000001012147228 */ /* 0x000fd00000000000 */
[----:B------:R-:W-:-:S08]  /*0c00*/  DFMA R22, R20, -R14, R16 ;  /* 0x8000000e1416722b */ /* 0x000fd00000000010 */
[----:B------:R-:W-:Y:S01]  /*0c10*/  DFMA R22, R18, R22, R20 ;  /* 0x000000161216722b */ /* 0x000fe20000000014 */
[----:B------:R-:W-:Y:S01]  /*0c20*/  IMAD.MOV.U32 R20, RZ, RZ, R3 ;  /* 0x000000ffff147224 */ /* 0x000fe200078e0003 */
[----:B------:R-:W-:-:S05]  /*0c30*/  @!P2 LOP3.LUT R20, R17, 0x7ff00000, RZ, 0xc0, !PT ;  /* 0x7ff000001114a812 */ /* 0x000fca00078ec0ff */
[----:B------:R-:W-:-:S05]  /*0c40*/  VIADD R18, R20, 0xffffffff ;  /* 0xffffffff14127836 */ /* 0x000fca0000000000 */
[----:B------:R-:W-:Y:S01]  /*0c50*/  ISETP.GT.U32.AND P0, PT, R18, 0x7feffffe, PT ;  /* 0x7feffffe1200780c */ /* 0x000fe20003f04070 */
[----:B------:R-:W-:-:S05]  /*0c60*/  VIADD R18, R28, 0xffffffff ;  /* 0xffffffff1c127836 */ /* 0x000fca0000000000 */
[----:B------:R-:W-:-:S13]  /*0c70*/  ISETP.GT.U32.OR P0, PT, R18, 0x7feffffe, P0 ;  /* 0x7feffffe1200780c */ /* 0x000fda0000704470 */
[----:B------:R-:W-:Y:S05]  /*0c80*/  @P0 BRA `(.L_x_7) ;  /* 0x00000000006c0947 */ /* 0x000fea0003800000 */
[----:B------:R-:W-:-:S04]  /*0c90*/  LOP3.LUT R18, R25, 0x7ff00000, RZ, 0xc0, !PT ;  /* 0x7ff0000019127812 */ /* 0x000fc800078ec0ff */
[CC--:B------:R-:W-:Y:S02]  /*0ca0*/  VIADDMNMX R12, R3.reuse, -R18.reuse, 0xb9600000, !PT ;  /* 0xb9600000030c7446 */ /* 0x0c0fe40007800912 */
[----:B------:R-:W-:Y:S02]  /*0cb0*/  ISETP.GE.U32.AND P0, PT, R3, R18, PT ;  /* 0x000000120300720c */ /* 0x000fe40003f06070 */
[----:B------:R-:W-:Y:S01]  /*0cc0*/  VIMNMX R3, PT, PT, R12, 0x46a00000, PT ;  /* 0x46a000000c037848 */ /* 0x000fe20003fe0100 */
[----:B------:R-:W-:Y:S01]  /*0cd0*/  IMAD.MOV.U32 R12, RZ, RZ, RZ ;  /* 0x000000ffff0c7224 */ /* 0x000fe200078e00ff */
[----:B------:R-:W-:-:S05]  /*0ce0*/  SEL R26, R26, 0x63400000, !P0 ;  /* 0x634000001a1a7807 */ /* 0x000fca0004000000 */
[----:B------:R-:W-:-:S04]  /*0cf0*/  IMAD.IADD R3, R3, 0x1, -R26 ;  /* 0x0000000103037824 */ /* 0x000fc800078e0a1a */
[----:B------:R-:W-:-:S06]  /*0d00*/  VIADD R13, R3, 0x7fe00000 ;  /* 0x7fe00000030d7836 */ /* 0x000fcc0000000000 */
[----:B------:R-:W-:-:S10]  /*0d10*/  DMUL R18, R22, R12 ;  /* 0x0000000c16127228 */ /* 0x000fd40000000000 */
[----:B------:R-:W-:-:S13]  /*0d20*/  FSETP.GTU.AND P0, PT, |R19|, 1.469367938527859385e-39, PT ;  /* 0x001000001300780b */ /* 0x000fda0003f0c200 */
[----:B------:R-:W-:Y:S05]  /*0d30*/  @P0 BRA `(.L_x_8) ;  /* 0x0000000000940947 */ /* 0x000fea0003800000 */
[----:B------:R-:W-:Y:S01]  /*0d40*/  DFMA R14, R22, -R14, R16 ;  /* 0x8000000e160e722b */ /* 0x000fe20000000010 */
[----:B------:R-:W-:-:S09]  /*0d50*/  IMAD.MOV.U32 R16, RZ, RZ, RZ ;  /* 0x000000ffff107224 */ /* 0x000fd200078e00ff */
[C---:B------:R-:W-:Y:S02]  /*0d60*/  FSETP.NEU.AND P0, PT, R15.reuse, RZ, PT ;  /* 0x000000ff0f00720b */ /* 0x040fe40003f0d000 */
[----:B------:R-:W-:-:S04]  /*0d70*/  LOP3.LUT R12, R15, 0x80000000, R25, 0x48, !PT ;  /* 0x800000000f0c7812 */ /* 0x000fc800078e4819 */
[----:B------:R-:W-:-:S07]  /*0d80*/  LOP3.LUT R17, R12, R13, RZ, 0xfc, !PT ;  /* 0x0000000d0c117212 */ /* 0x000fce00078efcff */
[----:B------:R-:W-:Y:S05]  /*0d90*/  @!P0 BRA `(.L_x_8) ;  /* 0x00000000007c8947 */ /* 0x000fea0003800000 */
[----:B------:R-:W-:Y:S01]  /*0da0*/  IMAD.MOV R15, RZ, RZ, -R3 ;  /* 0x000000ffff0f7224 */ /* 0x000fe200078e0a03 */
[----:B------:R-:W-:Y:S01]  /*0db0*/  DMUL.RP R16, R22, R16 ;  /* 0x0000001016107228 */ /* 0x000fe20000008000 */
[----:B------:R-:W-:Y:S01]  /*0dc0*/  IMAD.MOV.U32 R14, RZ, RZ, RZ ;  /* 0x000000ffff0e7224 */ /* 0x000fe200078e00ff */
[----:B------:R-:W-:-:S05]  /*0dd0*/  IADD3 R3, PT, PT, -R3, -0x43300000, RZ ;  /* 0xbcd0000003037810 */ /* 0x000fca0007ffe1ff */
[----:B------:R-:W-:-:S10]  /*0de0*/  DFMA R14, R18, -R14, R22 ;  /* 0x8000000e120e722b */ /* 0x000fd40000000016 */
[----:B------:R-:W-:Y:S02]  /*0df0*/  FSETP.NEU.AND P0, PT, |R15|, R3, PT ;  /* 0x000000030f00720b */ /* 0x000fe40003f0d200 */
[----:B------:R-:W-:Y:S02]  /*0e00*/  LOP3.LUT R3, R17, R12, RZ, 0x3c, !PT ;  /* 0x0000000c11037212 */ /* 0x000fe400078e3cff */
[----:B------:R-:W-:Y:S02]  /*0e10*/  FSEL R18, R16, R18, !P0 ;  /* 0x0000001210127208 */ /* 0x000fe40004000000 */
[----:B------:R-:W-:Y:S01]  /*0e20*/  FSEL R19, R3, R19, !P0 ;  /* 0x0000001303137208 */ /* 0x000fe20004000000 */
[----:B------:R-:W-:Y:S06]  /*0e30*/  BRA `(.L_x_8) ;  /* 0x0000000000547947 */ /* 0x000fec0003800000 */
.L_x_7:
[----:B------:R-:W-:-:S14]  /*0e40*/  DSETP.NAN.AND P0, PT, R12, R12, PT ;  /* 0x0000000c0c00722a */ /* 0x000fdc0003f08000 */
[----:B------:R-:W-:Y:S05]  /*0e50*/  @P0 BRA `(.L_x_9) ;  /* 0x0000000000440947 */ /* 0x000fea0003800000 */
[----:B------:R-:W-:-:S14]  /*0e60*/  DSETP.NAN.AND P0, PT, R24, R24, PT ;  /* 0x000000181800722a */ /* 0x000fdc0003f08000 */
[----:B------:R-:W-:Y:S05]  /*0e70*/  @P0 BRA `(.L_x_10) ;  /* 0x0000000000300947 */ /* 0x000fea0003800000 */
[----:B------:R-:W-:Y:S01]  /*0e80*/  ISETP.NE.AND P0, PT, R20, R28, PT ;  /* 0x0000001c1400720c */ /* 0x000fe20003f05270 */
[----:B------:R-:W-:Y:S02]  /*0e90*/  IMAD.MOV.U32 R18, RZ, RZ, 0x0 ;  /* 0x00000000ff127424 */ /* 0x000fe400078e00ff */
[----:B------:R-:W-:-:S10]  /*0ea0*/  IMAD.MOV.U32 R19, RZ, RZ, -0x80000 ;  /* 0xfff80000ff137424 */ /* 0x000fd400078e00ff */
[----:B------:R-:W-:Y:S05]  /*0eb0*/  @!P0 BRA `(.L_x_8) ;  /* 0x0000000000348947 */ /* 0x000fea0003800000 */
[----:B------:R-:W-:Y:S02]  /*0ec0*/  ISETP.NE.AND P0, PT, R20, 0x7ff00000, PT ;  /* 0x7ff000001400780c */ /* 0x000fe40003f05270 */
[----:B------:R-:W-:Y:S02]  /*0ed0*/  LOP3.LUT R19, R13, 0x80000000, R25, 0x48, !PT ;  /* 0x800000000d137812 */ /* 0x000fe400078e4819 */
[----:B------:R-:W-:-:S13]  /*0ee0*/  ISETP.EQ.OR P0, PT, R28, RZ, !P0 ;  /* 0x000000ff1c00720c */ /* 0x000fda0004702670 */
[----:B------:R-:W-:Y:S01]  /*0ef0*/  @P0 LOP3.LUT R3, R19, 0x7ff00000, RZ, 0xfc, !PT ;  /* 0x7ff0000013030812 */ /* 0x000fe200078efcff */
[----:B------:R-:W-:Y:S02]  /*0f00*/  @!P0 IMAD.MOV.U32 R18, RZ, RZ, RZ ;  /* 0x000000ffff128224 */ /* 0x000fe400078e00ff */
[----:B------:R-:W-:Y:S02]  /*0f10*/  @P0 IMAD.MOV.U32 R18, RZ, RZ, RZ ;  /* 0x000000ffff120224 */ /* 0x000fe400078e00ff */
[----:B------:R-:W-:Y:S01]  /*0f20*/  @P0 IMAD.MOV.U32 R19, RZ, RZ, R3 ;  /* 0x000000ffff130224 */ /* 0x000fe200078e0003 */
[----:B------:R-:W-:Y:S06]  /*0f30*/  BRA `(.L_x_8) ;  /* 0x0000000000147947 */ /* 0x000fec0003800000 */
.L_x_10:
[----:B------:R-:W-:Y:S01]  /*0f40*/  LOP3.LUT R19, R25, 0x80000, RZ, 0xfc, !PT ;  /* 0x0008000019137812 */ /* 0x000fe200078efcff */
[----:B------:R-:W-:Y:S01]  /*0f50*/  IMAD.MOV.U32 R18, RZ, RZ, R24 ;  /* 0x000000ffff127224 */ /* 0x000fe200078e0018 */
[----:B------:R-:W-:Y:S06]  /*0f60*/  BRA `(.L_x_8) ;  /* 0x0000000000087947 */ /* 0x000fec0003800000 */
.L_x_9:
[----:B------:R-:W-:Y:S01]  /*0f70*/  LOP3.LUT R19, R13, 0x80000, RZ, 0xfc, !PT ;  /* 0x000800000d137812 */ /* 0x000fe200078efcff */
[----:B------:R-:W-:-:S07]  /*0f80*/  IMAD.MOV.U32 R18, RZ, RZ, R12 ;  /* 0x000000ffff127224 */ /* 0x000fce00078e000c */
.L_x_8:
[----:B------:R-:W-:Y:S05]  /*0f90*/  BSYNC.RECONVERGENT B1 ;  /* 0x0000000000017941 */ /* 0x000fea0003800200 */
.L_x_6:
[----:B------:R-:W-:Y:S02]  /*0fa0*/  IMAD.MOV.U32 R12, RZ, RZ, R0 ;  /* 0x000000ffff0c7224 */ /* 0x000fe400078e0000 */
[----:B------:R-:W-:-:S04]  /*0fb0*/  IMAD.MOV.U32 R13, RZ, RZ, 0x0 ;  /* 0x00000000ff0d7424 */ /* 0x000fc800078e00ff */
[----:B------:R-:W-:Y:S05]  /*0fc0*/  RET.REL.NODEC R12 `(_Z22calculateDFTCUDAKernelP6float2S0_m) ;  /* 0xfffffff00c0c7950 */ /* 0x000fea0003c3ffff */
.L_x_11:
[----:B------:R-:W-:-:S00]  /*0fd0*/  BRA `(.L_x_11) ;  /* 0xfffffffc00fc7947 */ /* 0x000fc0000383ffff */
[----:B------:R-:W-:-:S00]  /*0fe0*/  NOP ;  /* 0x0000000000007918 */ /* 0x000fc00000000000 */
        /* <DEDUP_REMOVED lines=9> */
.L_x_12:


//--------------------- .nv.global.init           --------------------------
	.section	.nv.global.init,"aw",@progbits
	.align	4
.nv.global.init:
	.type		__cudart_i2opi_f,@object
	.size		__cudart_i2opi_f,(.L_0 - __cudart_i2opi_f)
__cudart_i2opi_f:
        /*0000*/ 	.byte	0x41, 0x90, 0x43, 0x3c, 0x99, 0x95, 0x62, 0xdb, 0xc0, 0xdd, 0x34, 0xf5, 0xd1, 0x57, 0x27, 0xfc
        /*0010*/ 	.byte	0x29, 0x15, 0x44, 0x4e, 0x6e, 0x83, 0xf9, 0xa2
.L_0:


//--------------------- .nv.shared.reserved.0     --------------------------
	.section	.nv.shared.reserved.0,"aw",@nobits
	.weak		__nv_reservedSMEM_offset_0_alias
	.size		__nv_reservedSMEM_offset_0_alias, 0, 64
	.other		__nv_reservedSMEM_offset_0_alias,@"STO_CUDA_RESERVED_SHARED STV_DEFAULT"
__nv_reservedSMEM_offset_0_alias:
	.zero		0
	.zero		64


//--------------------- .nv.constant0._Z22calculateDFTCUDAKernelP6float2S0_m --------------------------
	.section	.nv.constant0._Z22calculateDFTCUDAKernelP6float2S0_m,"a",@progbits
	.sectionflags	@""
	.align	4
.nv.constant0._Z22calculateDFTCUDAKernelP6float2S0_m:
	.zero		920


//--------------------- SYMBOLS --------------------------

	.type		.nv.reservedSmem.offset0,@object
	.size		.nv.reservedSmem.offset0,0x4
